//
// Generated by NVIDIA NVVM Compiler
//
// Compiler Build ID: CL-36424714
// Cuda compilation tools, release 13.0, V13.0.88
// Based on NVVM 20.0.0
//

.version 9.0
.target sm_100
.address_size 64

	// .globl	_Z9helloCUDAv
.extern .func  (.param .b32 func_retval0) vprintf
(
	.param .b64 vprintf_param_0,
	.param .b64 vprintf_param_1
)
;
.global .align 1 .b8 $str[37] = {72, 101, 108, 108, 111, 32, 87, 111, 114, 108, 100, 32, 102, 114, 111, 109, 32, 71, 80, 85, 33, 32, 84, 104, 114, 101, 97, 100, 32, 73, 68, 58, 32, 37, 100, 10};

.visible .entry _Z9helloCUDAv()
{
	.local .align 8 .b8 	__local_depot0[8];
	.reg .b64 	%SP;
	.reg .b64 	%SPL;
	.reg .b32 	%r<4>;
	.reg .b64 	%rd<5>;

	mov.u64 	%SPL, __local_depot0;
	cvta.local.u64 	%SP, %SPL;
	add.u64 	%rd1, %SP, 0;
	add.u64 	%rd2, %SPL, 0;
	mov.u32 	%r1, %tid.x;
	st.local.u32 	[%rd2], %r1;
	mov.u64 	%rd3, $str;
	cvta.global.u64 	%rd4, %rd3;
	{ // callseq 0, 0
	.param .b64 param0;
	st.param.b64 	[param0], %rd4;
	.param .b64 param1;
	st.param.b64 	[param1], %rd1;
	.param .b32 retval0;
	call.uni (retval0), 
	vprintf, 
	(
	param0, 
	param1
	);
	ld.param.b32 	%r2, [retval0];
	} // callseq 0
	ret;

}


// ===== COMPILED SASS (sm_100) =====

	.target	sm_100

	.elftype	@"ET_EXEC"


//--------------------- .note.nv.tkinfo           --------------------------
	.section	.note.nv.tkinfo,"",@"SHT_NOTE"
	.sectionflags	@"SHF_NOTE_NV_TKINFO"
	.tkinfo
        /*0018*/ 	.word	0x00000002
        /*0030*/ 	.string	""
        /*0030*/ 	.string	"ptxas"
        /*0030*/ 	.string	"Cuda compilation tools, release 13.0, V13.0.88"
        /*0030*/ 	.string	"Build cuda_13.0.r13.0/compiler.36424714_0"
        /*0030*/ 	.string	"-arch sm_100 -m 64 "



//--------------------- .note.nv.cuinfo           --------------------------
	.section	.note.nv.cuinfo,"",@"SHT_NOTE"
	.sectionflags	@"SHF_NOTE_NV_CUINFO"
        /*0018*/ 	.short	0x0002
        /*001a*/ 	.short	0x0064
        /*001c*/ 	.short	0x0082
	.zero		2


//--------------------- .nv.info                  --------------------------
	.section	.nv.info,"",@"SHT_CUDA_INFO"
	.align	4


	//----- nvinfo : EIATTR_REGCOUNT
	.align		4
        /*0000*/ 	.byte	0x04, 0x2f
        /*0002*/ 	.short	(.L_2 - .L_1)
	.align		4
.L_1:
        /*0004*/ 	.word	index@(_Z9helloCUDAv)
        /*0008*/ 	.word	0x00000018


	//----- nvinfo : EIATTR_FRAME_SIZE
	.align		4
.L_2:
        /*000c*/ 	.byte	0x04, 0x11
        /*000e*/ 	.short	(.L_4 - .L_3)
	.align		4
.L_3:
        /*0010*/ 	.word	index@(_Z9helloCUDAv)
        /*0014*/ 	.word	0x00000008


	//----- nvinfo : EIATTR_MIN_STACK_SIZE
	.align		4
.L_4:
        /*0018*/ 	.byte	0x04, 0x12
        /*001a*/ 	.short	(.L_6 - .L_5)
	.align		4
.L_5:
        /*001c*/ 	.word	index@(_Z9helloCUDAv)
        /*0020*/ 	.word	0x00000008
.L_6:


//--------------------- .nv.compat                --------------------------
	.section	.nv.compat,"",@"SHT_CUDA_COMPAT_INFO"
	.align	4
        /*0000*/ 	.byte	0x02, 0x09, 0x00, 0x00, 0x02, 0x02, 0x01, 0x00, 0x02, 0x05, 0x05, 0x00, 0x03, 0x07, 0x01, 0x01
        /*0010*/ 	.byte	0x02, 0x03, 0x00, 0x00, 0x02, 0x06, 0x01, 0x00, 0x04, 0x0b, 0x08, 0x00, 0x09, 0x00, 0x00, 0x00
        /*0020*/ 	.byte	0x00, 0x00, 0x00, 0x00


//--------------------- .nv.info._Z9helloCUDAv    --------------------------
	.section	.nv.info._Z9helloCUDAv,"",@"SHT_CUDA_INFO"
	.sectionflags	@""
	.align	4


	//----- nvinfo : EIATTR_CUDA_API_VERSION
	.align		4
        /*0000*/ 	.byte	0x04, 0x37
        /*0002*/ 	.short	(.L_8 - .L_7)
.L_7:
        /*0004*/ 	.word	0x00000082


	//----- nvinfo : EIATTR_SPARSE_MMA_MASK
	.align		4
.L_8:
        /*0008*/ 	.byte	0x03, 0x50
        /*000a*/ 	.short	0x0000


	//----- nvinfo : EIATTR_MAXREG_COUNT
	.align		4
        /*000c*/ 	.byte	0x03, 0x1b
        /*000e*/ 	.short	0x00ff


	//----- nvinfo : EIATTR_EXTERNS
	.align		4
        /*0010*/ 	.byte	0x04, 0x0f
        /*0012*/ 	.short	(.L_10 - .L_9)


	//   ....[0]....
	.align		4
.L_9:
        /*0014*/ 	.word	index@(vprintf)


	//----- nvinfo : EIATTR_MERCURY_ISA_VERSION
	.align		4
.L_10:
        /*0018*/ 	.byte	0x03, 0x5f
        /*001a*/ 	.short	0x0101


	//----- nvinfo : EIATTR_VRC_CTA_INIT_COUNT
	.align		4
        /*001c*/ 	.byte	0x02, 0x4a
	.zero		1
	.zero		1


	//----- nvinfo : EIATTR_SYSCALL_OFFSETS
	.align		4
        /*0020*/ 	.byte	0x04, 0x46
        /*0022*/ 	.short	(.L_12 - .L_11)


	//   ....[0]....
.L_11:
        /*0024*/ 	.word	0x000000e0


	//----- nvinfo : EIATTR_EXIT_INSTR_OFFSETS
	.align		4
.L_12:
        /*0028*/ 	.byte	0x04, 0x1c
        /*002a*/ 	.short	(.L_14 - .L_13)


	//   ....[0]....
.L_13:
        /*002c*/ 	.word	0x000000f0


	//----- nvinfo : EIATTR_SW_WAR
	.align		4
.L_14:
        /*0030*/ 	.byte	0x04, 0x36
        /*0032*/ 	.short	(.L_16 - .L_15)
.L_15:
        /*0034*/ 	.word	0x00000008
.L_16:


//--------------------- .nv.callgraph             --------------------------
	.section	.nv.callgraph,"",@"SHT_CUDA_CALLGRAPH"
	.align	4
	.sectionentsize	8
	.align		4
        /*0000*/ 	.word	0x00000000
	.align		4
        /*0004*/ 	.word	0xffffffff
	.align		4
        /*0008*/ 	.word	index@(_Z9helloCUDAv)
	.align		4
        /*000c*/ 	.word	index@(vprintf)
	.align		4
        /*0010*/ 	.word	0x00000000
	.align		4
        /*0014*/ 	.word	0xfffffffe
	.align		4
        /*0018*/ 	.word	0x00000000
	.align		4
        /*001c*/ 	.word	0xfffffffd
	.align		4
        /*0020*/ 	.word	0x00000000
	.align		4
        /*0024*/ 	.word	0xfffffffc


//--------------------- .nv.constant4             --------------------------
	.section	.nv.constant4,"a",@progbits
	.align	8
	.align		8
.nv.constant4:
        /*0000*/ 	.dword	vprintf
	.align		8
        /*0008*/ 	.dword	$str


//--------------------- .text._Z9helloCUDAv       --------------------------
	.section	.text._Z9helloCUDAv,"ax",@progbits
	.align	128
        .global         _Z9helloCUDAv
        .type           _Z9helloCUDAv,@function
        .size           _Z9helloCUDAv,(.L_x_2 - _Z9helloCUDAv)
        .other          _Z9helloCUDAv,@"STO_CUDA_ENTRY STV_DEFAULT"
_Z9helloCUDAv:
.text._Z9helloCUDAv:
[----:B------:R-:W0:Y:S01]  /*0000*/  LDC R1, c[0x0][0x37c] ;  /* 0x0000df00ff017b82 */ /* 0x000e220000000800 */
[----:B------:R-:W1:Y:S01]  /*0010*/  S2R R8, SR_TID.X ;  /* 0x0000000000087919 */ /* 0x000e620000002100 */
[----:B0-----:R-:W-:Y:S01]  /*0020*/  VIADD R1, R1, 0xfffffff8 ;  /* 0xfffffff801017836 */ /* 0x001fe20000000000 */
[----:B------:R-:W-:Y:S01]  /*0030*/  MOV R0, 0x0 ;  /* 0x0000000000007802 */ /* 0x000fe20000000f00 */
[----:B------:R-:W0:Y:S04]  /*0040*/  LDCU UR4, c[0x0][0x2f8] ;  /* 0x00005f00ff0477ac */ /* 0x000e280008000800 */
[----:B------:R2:W3:Y:S01]  /*0050*/  LDC.64 R2, c[0x4][R0] ;  /* 0x0100000000027b82 */ /* 0x0004e20000000a00 */
[----:B------:R-:W4:Y:S01]  /*0060*/  LDCU.64 UR6, c[0x4][0x8] ;  /* 0x01000100ff0677ac */ /* 0x000f220008000a00 */
[----:B------:R-:W5:Y:S01]  /*0070*/  LDCU UR5, c[0x0][0x2fc] ;  /* 0x00005f80ff0577ac */ /* 0x000f620008000800 */
[----:B0-----:R-:W-:Y:S01]  /*0080*/  IADD3 R6, P0, PT, R1, UR4, RZ ;  /* 0x0000000401067c10 */ /* 0x001fe2000ff1e0ff */
[----:B----4-:R-:W-:Y:S01]  /*0090*/  IMAD.U32 R4, RZ, RZ, UR6 ;  /* 0x00000006ff047e24 */ /* 0x010fe2000f8e00ff */
[----:B------:R-:W-:-:S03]  /*00a0*/  MOV R5, UR7 ;  /* 0x0000000700057c02 */ /* 0x000fc60008000f00 */
[----:B-----5:R-:W-:Y:S01]  /*00b0*/  IMAD.X R7, RZ, RZ, UR5, P0 ;  /* 0x00000005ff077e24 */ /* 0x020fe200080e06ff */
[----:B-1----:R2:W-:Y:S07]  /*00c0*/  STL [R1], R8 ;  /* 0x0000000801007387 */ /* 0x0025ee0000100800 */
[----:B------:R-:W-:-:S07]  /*00d0*/  LEPC R20, `(.L_x_0) ;  /* 0x000000001014794e */ /* 0x000fce0000000000 */
[----:B--23--:R-:W-:Y:S05]  /*00e0*/  CALL.ABS.NOINC R2 ;  /* 0x0000000002007343 */ /* 0x00cfea0003c00000 */
.L_x_0:
[----:B------:R-:W-:Y:S05]  /*00f0*/  EXIT ;  /* 0x000000000000794d */ /* 0x000fea0003800000 */
.L_x_1:
[----:B------:R-:W-:-:S00]  /*0100*/  BRA `(.L_x_1) ;  /* 0xfffffffc00fc7947 */ /* 0x000fc0000383ffff */
[----:B------:R-:W-:-:S00]  /*0110*/  NOP ;  /* 0x0000000000007918 */ /* 0x000fc00000000000 */
        /* <DEDUP_REMOVED lines=14> */
.L_x_2:


//--------------------- .nv.global.init           --------------------------
	.section	.nv.global.init,"aw",@progbits
.nv.global.init:
	.type		$str,@object
	.size		$str,(.L_0 - $str)
$str:
        /*0000*/ 	.byte	0x48, 0x65, 0x6c, 0x6c, 0x6f, 0x20, 0x57, 0x6f, 0x72, 0x6c, 0x64, 0x20, 0x66, 0x72, 0x6f, 0x6d
        /*0010*/ 	.byte	0x20, 0x47, 0x50, 0x55, 0x21, 0x20, 0x54, 0x68, 0x72, 0x65, 0x61, 0x64, 0x20, 0x49, 0x44, 0x3a
        /*0020*/ 	.byte	0x20, 0x25, 0x64, 0x0a, 0x00
.L_0:


//--------------------- .nv.shared.reserved.0     --------------------------
	.section	.nv.shared.reserved.0,"aw",@nobits
	.weak		__nv_reservedSMEM_offset_0_alias
	.size		__nv_reservedSMEM_offset_0_alias, 0, 64
	.other		__nv_reservedSMEM_offset_0_alias,@"STO_CUDA_RESERVED_SHARED STV_DEFAULT"
__nv_reservedSMEM_offset_0_alias:
	.zero		0
	.zero		64


//--------------------- .nv.constant0._Z9helloCUDAv --------------------------
	.section	.nv.constant0._Z9helloCUDAv,"a",@progbits
	.sectionflags	@""
	.align	4
.nv.constant0._Z9helloCUDAv:
	.zero		896


//--------------------- SYMBOLS --------------------------

	.type		.nv.reservedSmem.offset0,@object
	.size		.nv.reservedSmem.offset0,0x4
	.type		vprintf,@function
